//
// Generated by NVIDIA NVVM Compiler
//
// Compiler Build ID: CL-36424714
// Cuda compilation tools, release 13.0, V13.0.88
// Based on NVVM 20.0.0
//

.version 9.0
.target sm_100
.address_size 64

	// .globl	indirect_add_d

.visible .entry indirect_add_d(
	.param .f64 indirect_add_d_param_0,
	.param .u64 .ptr .align 1 indirect_add_d_param_1,
	.param .u64 .ptr .align 1 indirect_add_d_param_2,
	.param .f64 indirect_add_d_param_3,
	.param .u64 .ptr .align 1 indirect_add_d_param_4,
	.param .u64 .ptr .align 1 indirect_add_d_param_5,
	.param .u64 .ptr .align 1 indirect_add_d_param_6,
	.param .u64 .ptr .align 1 indirect_add_d_param_7,
	.param .u32 indirect_add_d_param_8,
	.param .u32 indirect_add_d_param_9
)
{
	.reg .pred 	%p<2>;
	.reg .b32 	%r<17>;
	.reg .b64 	%rd<23>;
	.reg .b64 	%fd<8>;

	ld.param.u64 	%rd1, [indirect_add_d_param_1];
	ld.param.u64 	%rd2, [indirect_add_d_param_2];
	ld.param.f64 	%fd2, [indirect_add_d_param_3];
	ld.param.u64 	%rd3, [indirect_add_d_param_4];
	ld.param.u64 	%rd4, [indirect_add_d_param_5];
	ld.param.u64 	%rd5, [indirect_add_d_param_6];
	ld.param.u64 	%rd6, [indirect_add_d_param_7];
	ld.param.u32 	%r2, [indirect_add_d_param_8];
	ld.param.u32 	%r3, [indirect_add_d_param_9];
	mov.u32 	%r4, %ntid.x;
	mov.u32 	%r5, %ctaid.x;
	mov.u32 	%r6, %tid.x;
	mad.lo.s32 	%r1, %r4, %r5, %r6;
	mul.lo.s32 	%r7, %r3, %r2;
	setp.ge.s32 	%p1, %r1, %r7;
	@%p1 bra 	$L__BB0_2;
	ld.param.f64 	%fd7, [indirect_add_d_param_0];
	cvta.to.global.u64 	%rd7, %rd2;
	cvta.to.global.u64 	%rd8, %rd4;
	cvta.to.global.u64 	%rd9, %rd6;
	cvta.to.global.u64 	%rd10, %rd1;
	cvta.to.global.u64 	%rd11, %rd3;
	cvta.to.global.u64 	%rd12, %rd5;
	div.s32 	%r8, %r1, %r2;
	mul.lo.s32 	%r9, %r8, %r2;
	sub.s32 	%r10, %r1, %r9;
	mul.wide.s32 	%rd13, %r8, 4;
	add.s64 	%rd14, %rd7, %rd13;
	ld.global.u32 	%r11, [%rd14];
	mad.lo.s32 	%r12, %r11, %r2, %r10;
	add.s64 	%rd15, %rd8, %rd13;
	ld.global.u32 	%r13, [%rd15];
	mad.lo.s32 	%r14, %r13, %r2, %r10;
	add.s64 	%rd16, %rd9, %rd13;
	ld.global.u32 	%r15, [%rd16];
	mad.lo.s32 	%r16, %r15, %r2, %r10;
	mul.wide.s32 	%rd17, %r12, 8;
	add.s64 	%rd18, %rd10, %rd17;
	ld.global.f64 	%fd3, [%rd18];
	mul.wide.s32 	%rd19, %r14, 8;
	add.s64 	%rd20, %rd11, %rd19;
	ld.global.f64 	%fd4, [%rd20];
	mul.f64 	%fd5, %fd2, %fd4;
	fma.rn.f64 	%fd6, %fd7, %fd3, %fd5;
	mul.wide.s32 	%rd21, %r16, 8;
	add.s64 	%rd22, %rd12, %rd21;
	st.global.f64 	[%rd22], %fd6;
$L__BB0_2:
	ret;

}
	// .globl	indirect_add_f
.visible .entry indirect_add_f(
	.param .f32 indirect_add_f_param_0,
	.param .u64 .ptr .align 1 indirect_add_f_param_1,
	.param .u64 .ptr .align 1 indirect_add_f_param_2,
	.param .f32 indirect_add_f_param_3,
	.param .u64 .ptr .align 1 indirect_add_f_param_4,
	.param .u64 .ptr .align 1 indirect_add_f_param_5,
	.param .u64 .ptr .align 1 indirect_add_f_param_6,
	.param .u64 .ptr .align 1 indirect_add_f_param_7,
	.param .u32 indirect_add_f_param_8,
	.param .u32 indirect_add_f_param_9
)
{
	.reg .pred 	%p<2>;
	.reg .b32 	%r<17>;
	.reg .b32 	%f<7>;
	.reg .b64 	%rd<23>;

	ld.param.f32 	%f1, [indirect_add_f_param_0];
	ld.param.u64 	%rd1, [indirect_add_f_param_1];
	ld.param.u64 	%rd2, [indirect_add_f_param_2];
	ld.param.f32 	%f2, [indirect_add_f_param_3];
	ld.param.u64 	%rd3, [indirect_add_f_param_4];
	ld.param.u64 	%rd4, [indirect_add_f_param_5];
	ld.param.u64 	%rd5, [indirect_add_f_param_6];
	ld.param.u64 	%rd6, [indirect_add_f_param_7];
	ld.param.u32 	%r2, [indirect_add_f_param_8];
	ld.param.u32 	%r3, [indirect_add_f_param_9];
	mov.u32 	%r4, %ntid.x;
	mov.u32 	%r5, %ctaid.x;
	mov.u32 	%r6, %tid.x;
	mad.lo.s32 	%r1, %r4, %r5, %r6;
	mul.lo.s32 	%r7, %r3, %r2;
	setp.ge.s32 	%p1, %r1, %r7;
	@%p1 bra 	$L__BB1_2;
	cvta.to.global.u64 	%rd7, %rd2;
	cvta.to.global.u64 	%rd8, %rd4;
	cvta.to.global.u64 	%rd9, %rd6;
	cvta.to.global.u64 	%rd10, %rd1;
	cvta.to.global.u64 	%rd11, %rd3;
	cvta.to.global.u64 	%rd12, %rd5;
	div.s32 	%r8, %r1, %r2;
	mul.lo.s32 	%r9, %r8, %r2;
	sub.s32 	%r10, %r1, %r9;
	mul.wide.s32 	%rd13, %r8, 4;
	add.s64 	%rd14, %rd7, %rd13;
	ld.global.u32 	%r11, [%rd14];
	mad.lo.s32 	%r12, %r11, %r2, %r10;
	add.s64 	%rd15, %rd8, %rd13;
	ld.global.u32 	%r13, [%rd15];
	mad.lo.s32 	%r14, %r13, %r2, %r10;
	add.s64 	%rd16, %rd9, %rd13;
	ld.global.u32 	%r15, [%rd16];
	mad.lo.s32 	%r16, %r15, %r2, %r10;
	mul.wide.s32 	%rd17, %r12, 4;
	add.s64 	%rd18, %rd10, %rd17;
	ld.global.f32 	%f3, [%rd18];
	mul.wide.s32 	%rd19, %r14, 4;
	add.s64 	%rd20, %rd11, %rd19;
	ld.global.f32 	%f4, [%rd20];
	mul.f32 	%f5, %f2, %f4;
	fma.rn.f32 	%f6, %f1, %f3, %f5;
	mul.wide.s32 	%rd21, %r16, 4;
	add.s64 	%rd22, %rd12, %rd21;
	st.global.f32 	[%rd22], %f6;
$L__BB1_2:
	ret;

}


// ===== COMPILED SASS (sm_100) =====

	.target	sm_100

	.elftype	@"ET_EXEC"


//--------------------- .note.nv.tkinfo           --------------------------
	.section	.note.nv.tkinfo,"",@"SHT_NOTE"
	.sectionflags	@"SHF_NOTE_NV_TKINFO"
	.tkinfo
        /*0018*/ 	.word	0x00000002
        /*0030*/ 	.string	""
        /*0030*/ 	.string	"ptxas"
        /*0030*/ 	.string	"Cuda compilation tools, release 13.0, V13.0.88"
        /*0030*/ 	.string	"Build cuda_13.0.r13.0/compiler.36424714_0"
        /*0030*/ 	.string	"-arch sm_100 -m 64 "



//--------------------- .note.nv.cuinfo           --------------------------
	.section	.note.nv.cuinfo,"",@"SHT_NOTE"
	.sectionflags	@"SHF_NOTE_NV_CUINFO"
        /*0018*/ 	.short	0x0002
        /*001a*/ 	.short	0x0064
        /*001c*/ 	.short	0x0082
	.zero		2


//--------------------- .nv.info                  --------------------------
	.section	.nv.info,"",@"SHT_CUDA_INFO"
	.align	4


	//----- nvinfo : EIATTR_REGCOUNT
	.align		4
        /*0000*/ 	.byte	0x04, 0x2f
        /*0002*/ 	.short	(.L_1 - .L_0)
	.align		4
.L_0:
        /*0004*/ 	.word	index@(indirect_add_d)
        /*0008*/ 	.word	0x00000016


	//----- nvinfo : EIATTR_FRAME_SIZE
	.align		4
.L_1:
        /*000c*/ 	.byte	0x04, 0x11
        /*000e*/ 	.short	(.L_3 - .L_2)
	.align		4
.L_2:
        /*0010*/ 	.word	index@(indirect_add_d)
        /*0014*/ 	.word	0x00000000


	//----- nvinfo : EIATTR_REGCOUNT
	.align		4
.L_3:
        /*0018*/ 	.byte	0x04, 0x2f
        /*001a*/ 	.short	(.L_5 - .L_4)
	.align		4
.L_4:
        /*001c*/ 	.word	index@(indirect_add_f)
        /*0020*/ 	.word	0x00000016


	//----- nvinfo : EIATTR_FRAME_SIZE
	.align		4
.L_5:
        /*0024*/ 	.byte	0x04, 0x11
        /*0026*/ 	.short	(.L_7 - .L_6)
	.align		4
.L_6:
        /*0028*/ 	.word	index@(indirect_add_f)
        /*002c*/ 	.word	0x00000000


	//----- nvinfo : EIATTR_MIN_STACK_SIZE
	.align		4
.L_7:
        /*0030*/ 	.byte	0x04, 0x12
        /*0032*/ 	.short	(.L_9 - .L_8)
	.align		4
.L_8:
        /*0034*/ 	.word	index@(indirect_add_f)
        /*0038*/ 	.word	0x00000000


	//----- nvinfo : EIATTR_MIN_STACK_SIZE
	.align		4
.L_9:
        /*003c*/ 	.byte	0x04, 0x12
        /*003e*/ 	.short	(.L_11 - .L_10)
	.align		4
.L_10:
        /*0040*/ 	.word	index@(indirect_add_d)
        /*0044*/ 	.word	0x00000000
.L_11:


//--------------------- .nv.compat                --------------------------
	.section	.nv.compat,"",@"SHT_CUDA_COMPAT_INFO"
	.align	4
        /*0000*/ 	.byte	0x02, 0x09, 0x00, 0x00, 0x02, 0x02, 0x01, 0x00, 0x02, 0x05, 0x05, 0x00, 0x03, 0x07, 0x01, 0x01
        /*0010*/ 	.byte	0x02, 0x03, 0x00, 0x00, 0x02, 0x06, 0x01, 0x00, 0x04, 0x0b, 0x08, 0x00, 0x01, 0x00, 0x00, 0x00
        /*0020*/ 	.byte	0x00, 0x00, 0x00, 0x00


//--------------------- .nv.info.indirect_add_f   --------------------------
	.section	.nv.info.indirect_add_f,"",@"SHT_CUDA_INFO"
	.sectionflags	@""
	.align	4


	//----- nvinfo : EIATTR_CUDA_API_VERSION
	.align		4
        /*0000*/ 	.byte	0x04, 0x37
        /*0002*/ 	.short	(.L_13 - .L_12)
.L_12:
        /*0004*/ 	.word	0x00000082


	//----- nvinfo : EIATTR_KPARAM_INFO
	.align		4
.L_13:
        /*0008*/ 	.byte	0x04, 0x17
        /*000a*/ 	.short	(.L_15 - .L_14)
.L_14:
        /*000c*/ 	.word	0x00000000
        /*0010*/ 	.short	0x0009
        /*0012*/ 	.short	0x0044
        /*0014*/ 	.byte	0x00, 0xf0, 0x11, 0x00


	//----- nvinfo : EIATTR_KPARAM_INFO
	.align		4
.L_15:
        /*0018*/ 	.byte	0x04, 0x17
        /*001a*/ 	.short	(.L_17 - .L_16)
.L_16:
        /*001c*/ 	.word	0x00000000
        /*0020*/ 	.short	0x0008
        /*0022*/ 	.short	0x0040
        /*0024*/ 	.byte	0x00, 0xf0, 0x11, 0x00


	//----- nvinfo : EIATTR_KPARAM_INFO
	.align		4
.L_17:
        /*0028*/ 	.byte	0x04, 0x17
        /*002a*/ 	.short	(.L_19 - .L_18)
.L_18:
        /*002c*/ 	.word	0x00000000
        /*0030*/ 	.short	0x0007
        /*0032*/ 	.short	0x0038
        /*0034*/ 	.byte	0x00, 0xf5, 0x21, 0x00


	//----- nvinfo : EIATTR_KPARAM_INFO
	.align		4
.L_19:
        /*0038*/ 	.byte	0x04, 0x17
        /*003a*/ 	.short	(.L_21 - .L_20)
.L_20:
        /*003c*/ 	.word	0x00000000
        /*0040*/ 	.short	0x0006
        /*0042*/ 	.short	0x0030
        /*0044*/ 	.byte	0x00, 0xf5, 0x21, 0x00


	//----- nvinfo : EIATTR_KPARAM_INFO
	.align		4
.L_21:
        /*0048*/ 	.byte	0x04, 0x17
        /*004a*/ 	.short	(.L_23 - .L_22)
.L_22:
        /*004c*/ 	.word	0x00000000
        /*0050*/ 	.short	0x0005
        /*0052*/ 	.short	0x0028
        /*0054*/ 	.byte	0x00, 0xf5, 0x21, 0x00


	//----- nvinfo : EIATTR_KPARAM_INFO
	.align		4
.L_23:
        /*0058*/ 	.byte	0x04, 0x17
        /*005a*/ 	.short	(.L_25 - .L_24)
.L_24:
        /*005c*/ 	.word	0x00000000
        /*0060*/ 	.short	0x0004
        /*0062*/ 	.short	0x0020
        /*0064*/ 	.byte	0x00, 0xf5, 0x21, 0x00


	//----- nvinfo : EIATTR_KPARAM_INFO
	.align		4
.L_25:
        /*0068*/ 	.byte	0x04, 0x17
        /*006a*/ 	.short	(.L_27 - .L_26)
.L_26:
        /*006c*/ 	.word	0x00000000
        /*0070*/ 	.short	0x0003
        /*0072*/ 	.short	0x0018
        /*0074*/ 	.byte	0x00, 0xf0, 0x11, 0x00


	//----- nvinfo : EIATTR_KPARAM_INFO
	.align		4
.L_27:
        /*0078*/ 	.byte	0x04, 0x17
        /*007a*/ 	.short	(.L_29 - .L_28)
.L_28:
        /*007c*/ 	.word	0x00000000
        /*0080*/ 	.short	0x0002
        /*0082*/ 	.short	0x0010
        /*0084*/ 	.byte	0x00, 0xf5, 0x21, 0x00


	//----- nvinfo : EIATTR_KPARAM_INFO
	.align		4
.L_29:
        /*0088*/ 	.byte	0x04, 0x17
        /*008a*/ 	.short	(.L_31 - .L_30)
.L_30:
        /*008c*/ 	.word	0x00000000
        /*0090*/ 	.short	0x0001
        /*0092*/ 	.short	0x0008
        /*0094*/ 	.byte	0x00, 0xf5, 0x21, 0x00


	//----- nvinfo : EIATTR_KPARAM_INFO
	.align		4
.L_31:
        /*0098*/ 	.byte	0x04, 0x17
        /*009a*/ 	.short	(.L_33 - .L_32)
.L_32:
        /*009c*/ 	.word	0x00000000
        /*00a0*/ 	.short	0x0000
        /*00a2*/ 	.short	0x0000
        /*00a4*/ 	.byte	0x00, 0xf0, 0x11, 0x00


	//----- nvinfo : EIATTR_SPARSE_MMA_MASK
	.align		4
.L_33:
        /*00a8*/ 	.byte	0x03, 0x50
        /*00aa*/ 	.short	0x0000


	//----- nvinfo : EIATTR_MAXREG_COUNT
	.align		4
        /*00ac*/ 	.byte	0x03, 0x1b
        /*00ae*/ 	.short	0x00ff


	//----- nvinfo : EIATTR_MERCURY_ISA_VERSION
	.align		4
        /*00b0*/ 	.byte	0x03, 0x5f
        /*00b2*/ 	.short	0x0101


	//----- nvinfo : EIATTR_VRC_CTA_INIT_COUNT
	.align		4
        /*00b4*/ 	.byte	0x02, 0x4a
	.zero		1
	.zero		1


	//----- nvinfo : EIATTR_EXIT_INSTR_OFFSETS
	.align		4
        /*00b8*/ 	.byte	0x04, 0x1c
        /*00ba*/ 	.short	(.L_35 - .L_34)


	//   ....[0]....
.L_34:
        /*00bc*/ 	.word	0x00000080


	//   ....[1]....
        /*00c0*/ 	.word	0x000003d0


	//----- nvinfo : EIATTR_CBANK_PARAM_SIZE
	.align		4
.L_35:
        /*00c4*/ 	.byte	0x03, 0x19
        /*00c6*/ 	.short	0x0048


	//----- nvinfo : EIATTR_PARAM_CBANK
	.align		4
        /*00c8*/ 	.byte	0x04, 0x0a
        /*00ca*/ 	.short	(.L_37 - .L_36)
	.align		4
.L_36:
        /*00cc*/ 	.word	index@(.nv.constant0.indirect_add_f)
        /*00d0*/ 	.short	0x0380
        /*00d2*/ 	.short	0x0048


	//----- nvinfo : EIATTR_SW_WAR
	.align		4
.L_37:
        /*00d4*/ 	.byte	0x04, 0x36
        /*00d6*/ 	.short	(.L_39 - .L_38)
.L_38:
        /*00d8*/ 	.word	0x00000008
.L_39:


//--------------------- .nv.info.indirect_add_d   --------------------------
	.section	.nv.info.indirect_add_d,"",@"SHT_CUDA_INFO"
	.sectionflags	@""
	.align	4


	//----- nvinfo : EIATTR_CUDA_API_VERSION
	.align		4
        /*0000*/ 	.byte	0x04, 0x37
        /*0002*/ 	.short	(.L_41 - .L_40)
.L_40:
        /*0004*/ 	.word	0x00000082


	//----- nvinfo : EIATTR_KPARAM_INFO
	.align		4
.L_41:
        /*0008*/ 	.byte	0x04, 0x17
        /*000a*/ 	.short	(.L_43 - .L_42)
.L_42:
        /*000c*/ 	.word	0x00000000
        /*0010*/ 	.short	0x0009
        /*0012*/ 	.short	0x0044
        /*0014*/ 	.byte	0x00, 0xf0, 0x11, 0x00


	//----- nvinfo : EIATTR_KPARAM_INFO
	.align		4
.L_43:
        /*0018*/ 	.byte	0x04, 0x17
        /*001a*/ 	.short	(.L_45 - .L_44)
.L_44:
        /*001c*/ 	.word	0x00000000
        /*0020*/ 	.short	0x0008
        /*0022*/ 	.short	0x0040
        /*0024*/ 	.byte	0x00, 0xf0, 0x11, 0x00


	//----- nvinfo : EIATTR_KPARAM_INFO
	.align		4
.L_45:
        /*0028*/ 	.byte	0x04, 0x17
        /*002a*/ 	.short	(.L_47 - .L_46)
.L_46:
        /*002c*/ 	.word	0x00000000
        /*0030*/ 	.short	0x0007
        /*0032*/ 	.short	0x0038
        /*0034*/ 	.byte	0x00, 0xf5, 0x21, 0x00


	//----- nvinfo : EIATTR_KPARAM_INFO
	.align		4
.L_47:
        /*0038*/ 	.byte	0x04, 0x17
        /*003a*/ 	.short	(.L_49 - .L_48)
.L_48:
        /*003c*/ 	.word	0x00000000
        /*0040*/ 	.short	0x0006
        /*0042*/ 	.short	0x0030
        /*0044*/ 	.byte	0x00, 0xf5, 0x21, 0x00


	//----- nvinfo : EIATTR_KPARAM_INFO
	.align		4
.L_49:
        /*0048*/ 	.byte	0x04, 0x17
        /*004a*/ 	.short	(.L_51 - .L_50)
.L_50:
        /*004c*/ 	.word	0x00000000
        /*0050*/ 	.short	0x0005
        /*0052*/ 	.short	0x0028
        /*0054*/ 	.byte	0x00, 0xf5, 0x21, 0x00


	//----- nvinfo : EIATTR_KPARAM_INFO
	.align		4
.L_51:
        /*0058*/ 	.byte	0x04, 0x17
        /*005a*/ 	.short	(.L_53 - .L_52)
.L_52:
        /*005c*/ 	.word	0x00000000
        /*0060*/ 	.short	0x0004
        /*0062*/ 	.short	0x0020
        /*0064*/ 	.byte	0x00, 0xf5, 0x21, 0x00


	//----- nvinfo : EIATTR_KPARAM_INFO
	.align		4
.L_53:
        /*0068*/ 	.byte	0x04, 0x17
        /*006a*/ 	.short	(.L_55 - .L_54)
.L_54:
        /*006c*/ 	.word	0x00000000
        /*0070*/ 	.short	0x0003
        /*0072*/ 	.short	0x0018
        /*0074*/ 	.byte	0x00, 0xf0, 0x21, 0x00


	//----- nvinfo : EIATTR_KPARAM_INFO
	.align		4
.L_55:
        /*0078*/ 	.byte	0x04, 0x17
        /*007a*/ 	.short	(.L_57 - .L_56)
.L_56:
        /*007c*/ 	.word	0x00000000
        /*0080*/ 	.short	0x0002
        /*0082*/ 	.short	0x0010
        /*0084*/ 	.byte	0x00, 0xf5, 0x21, 0x00


	//----- nvinfo : EIATTR_KPARAM_INFO
	.align		4
.L_57:
        /*0088*/ 	.byte	0x04, 0x17
        /*008a*/ 	.short	(.L_59 - .L_58)
.L_58:
        /*008c*/ 	.word	0x00000000
        /*0090*/ 	.short	0x0001
        /*0092*/ 	.short	0x0008
        /*0094*/ 	.byte	0x00, 0xf5, 0x21, 0x00


	//----- nvinfo : EIATTR_KPARAM_INFO
	.align		4
.L_59:
        /*0098*/ 	.byte	0x04, 0x17
        /*009a*/ 	.short	(.L_61 - .L_60)
.L_60:
        /*009c*/ 	.word	0x00000000
        /*00a0*/ 	.short	0x0000
        /*00a2*/ 	.short	0x0000
        /*00a4*/ 	.byte	0x00, 0xf0, 0x21, 0x00


	//----- nvinfo : EIATTR_SPARSE_MMA_MASK
	.align		4
.L_61:
        /*00a8*/ 	.byte	0x03, 0x50
        /*00aa*/ 	.short	0x0000


	//----- nvinfo : EIATTR_MAXREG_COUNT
	.align		4
        /*00ac*/ 	.byte	0x03, 0x1b
        /*00ae*/ 	.short	0x00ff


	//----- nvinfo : EIATTR_MERCURY_ISA_VERSION
	.align		4
        /*00b0*/ 	.byte	0x03, 0x5f
        /*00b2*/ 	.short	0x0101


	//----- nvinfo : EIATTR_VRC_CTA_INIT_COUNT
	.align		4
        /*00b4*/ 	.byte	0x02, 0x4a
	.zero		1
	.zero		1


	//----- nvinfo : EIATTR_EXIT_INSTR_OFFSETS
	.align		4
        /*00b8*/ 	.byte	0x04, 0x1c
        /*00ba*/ 	.short	(.L_63 - .L_62)


	//   ....[0]....
.L_62:
        /*00bc*/ 	.word	0x00000080


	//   ....[1]....
        /*00c0*/ 	.word	0x000003d0


	//----- nvinfo : EIATTR_CBANK_PARAM_SIZE
	.align		4
.L_63:
        /*00c4*/ 	.byte	0x03, 0x19
        /*00c6*/ 	.short	0x0048


	//----- nvinfo : EIATTR_PARAM_CBANK
	.align		4
        /*00c8*/ 	.byte	0x04, 0x0a
        /*00ca*/ 	.short	(.L_65 - .L_64)
	.align		4
.L_64:
        /*00cc*/ 	.word	index@(.nv.constant0.indirect_add_d)
        /*00d0*/ 	.short	0x0380
        /*00d2*/ 	.short	0x0048


	//----- nvinfo : EIATTR_SW_WAR
	.align		4
.L_65:
        /*00d4*/ 	.byte	0x04, 0x36
        /*00d6*/ 	.short	(.L_67 - .L_66)
.L_66:
        /*00d8*/ 	.word	0x00000008
.L_67:


//--------------------- .nv.callgraph             --------------------------
	.section	.nv.callgraph,"",@"SHT_CUDA_CALLGRAPH"
	.align	4
	.sectionentsize	8
	.align		4
        /*0000*/ 	.word	0x00000000
	.align		4
        /*0004*/ 	.word	0xffffffff
	.align		4
        /*0008*/ 	.word	0x00000000
	.align		4
        /*000c*/ 	.word	0xfffffffe
	.align		4
        /*0010*/ 	.word	0x00000000
	.align		4
        /*0014*/ 	.word	0xfffffffd
	.align		4
        /*0018*/ 	.word	0x00000000
	.align		4
        /*001c*/ 	.word	0xfffffffc


//--------------------- .text.indirect_add_f      --------------------------
	.section	.text.indirect_add_f,"ax",@progbits
	.align	128
        .global         indirect_add_f
        .type           indirect_add_f,@function
        .size           indirect_add_f,(.L_x_2 - indirect_add_f)
        .other          indirect_add_f,@"STO_CUDA_ENTRY STV_DEFAULT"
indirect_add_f:
.text.indirect_add_f:
[----:B------:R-:W-:Y:S01]  /*0000*/  LDC R1, c[0x0][0x37c] ;  /* 0x0000df00ff017b82 */ /* 0x000fe20000000800 */
[----:B------:R-:W0:Y:S07]  /*0010*/  S2R R5, SR_CTAID.X ;  /* 0x0000000000057919 */ /* 0x000e2e0000002500 */
[----:B------:R-:W1:Y:S01]  /*0020*/  LDC.64 R2, c[0x0][0x3c0] ;  /* 0x0000f000ff027b82 */ /* 0x000e620000000a00 */
[----:B------:R-:W0:Y:S01]  /*0030*/  LDCU UR4, c[0x0][0x360] ;  /* 0x00006c00ff0477ac */ /* 0x000e220008000800 */
[----:B------:R-:W0:Y:S02]  /*0040*/  S2R R0, SR_TID.X ;  /* 0x0000000000007919 */ /* 0x000e240000002100 */
[----:B0-----:R-:W-:-:S02]  /*0050*/  IMAD R5, R5, UR4, R0 ;  /* 0x0000000405057c24 */ /* 0x001fc4000f8e0200 */
[----:B-1----:R-:W-:-:S05]  /*0060*/  IMAD R0, R3, R2, RZ ;  /* 0x0000000203007224 */ /* 0x002fca00078e02ff */
[----:B------:R-:W-:-:S13]  /*0070*/  ISETP.GE.AND P0, PT, R5, R0, PT ;  /* 0x000000000500720c */ /* 0x000fda0003f06270 */
[----:B------:R-:W-:Y:S05]  /*0080*/  @P0 EXIT ;  /* 0x000000000000094d */ /* 0x000fea0003800000 */
[----:B------:R-:W-:Y:S01]  /*0090*/  IABS R3, R2 ;  /* 0x0000000200037213 */ /* 0x000fe20000000000 */
[----:B------:R-:W0:Y:S01]  /*00a0*/  LDC.64 R10, c[0x0][0x3a8] ;  /* 0x0000ea00ff0a7b82 */ /* 0x000e220000000a00 */
[----:B------:R-:W1:Y:S02]  /*00b0*/  LDCU.64 UR4, c[0x0][0x358] ;  /* 0x00006b00ff0477ac */ /* 0x000e640008000a00 */
[----:B------:R-:W2:Y:S01]  /*00c0*/  I2F.RP R0, R3 ;  /* 0x0000000300007306 */ /* 0x000ea20000209400 */
[----:B------:R-:W3:Y:S04]  /*00d0*/  LDCU UR6, c[0x0][0x398] ;  /* 0x00007300ff0677ac */ /* 0x000ee80008000800 */
[----:B------:R-:W4:Y:S01]  /*00e0*/  LDC.64 R12, c[0x0][0x3b8] ;  /* 0x0000ee00ff0c7b82 */ /* 0x000f220000000a00 */
[----:B------:R-:W5:Y:S07]  /*00f0*/  LDCU UR7, c[0x0][0x380] ;  /* 0x00007000ff0777ac */ /* 0x000f6e0008000800 */
[----:B------:R-:W3:Y:S01]  /*0100*/  LDC.64 R14, c[0x0][0x3a0] ;  /* 0x0000e800ff0e7b82 */ /* 0x000ee20000000a00 */
[----:B--2---:R-:W2:Y:S02]  /*0110*/  MUFU.RCP R0, R0 ;  /* 0x0000000000007308 */ /* 0x004ea40000001000 */
[----:B--2---:R-:W-:-:S06]  /*0120*/  IADD3 R6, PT, PT, R0, 0xffffffe, RZ ;  /* 0x0ffffffe00067810 */ /* 0x004fcc0007ffe0ff */
[----:B------:R2:W1:Y:S02]  /*0130*/  F2I.FTZ.U32.TRUNC.NTZ R7, R6 ;  /* 0x0000000600077305 */ /* 0x000464000021f000 */
[----:B--2---:R-:W-:Y:S01]  /*0140*/  HFMA2 R6, -RZ, RZ, 0, 0 ;  /* 0x00000000ff067431 */ /* 0x004fe200000001ff */
[----:B-1----:R-:W-:-:S05]  /*0150*/  IADD3 R4, PT, PT, RZ, -R7, RZ ;  /* 0x80000007ff047210 */ /* 0x002fca0007ffe0ff */
[----:B------:R-:W-:Y:S01]  /*0160*/  IMAD R9, R4, R3, RZ ;  /* 0x0000000304097224 */ /* 0x000fe200078e02ff */
[----:B------:R-:W-:-:S03]  /*0170*/  IABS R4, R5 ;  /* 0x0000000500047213 */ /* 0x000fc60000000000 */
[----:B------:R-:W-:Y:S02]  /*0180*/  IMAD.HI.U32 R7, R7, R9, R6 ;  /* 0x0000000907077227 */ /* 0x000fe400078e0006 */
[----:B------:R-:W1:Y:S04]  /*0190*/  LDC.64 R8, c[0x0][0x390] ;  /* 0x0000e400ff087b82 */ /* 0x000e680000000a00 */
[----:B------:R-:W-:-:S05]  /*01a0*/  IMAD.HI.U32 R7, R7, R4, RZ ;  /* 0x0000000407077227 */ /* 0x000fca00078e00ff */
[----:B------:R-:W-:-:S05]  /*01b0*/  IADD3 R0, PT, PT, -R7, RZ, RZ ;  /* 0x000000ff07007210 */ /* 0x000fca0007ffe1ff */
[----:B------:R-:W-:-:S05]  /*01c0*/  IMAD R0, R3, R0, R4 ;  /* 0x0000000003007224 */ /* 0x000fca00078e0204 */
[----:B------:R-:W-:-:S13]  /*01d0*/  ISETP.GT.U32.AND P2, PT, R3, R0, PT ;  /* 0x000000000300720c */ /* 0x000fda0003f44070 */
[-C--:B------:R-:W-:Y:S02]  /*01e0*/  @!P2 IADD3 R0, PT, PT, R0, -R3.reuse, RZ ;  /* 0x800000030000a210 */ /* 0x080fe40007ffe0ff */
[----:B------:R-:W-:Y:S02]  /*01f0*/  @!P2 IADD3 R7, PT, PT, R7, 0x1, RZ ;  /* 0x000000010707a810 */ /* 0x000fe40007ffe0ff */
[----:B------:R-:W-:Y:S02]  /*0200*/  ISETP.GE.U32.AND P0, PT, R0, R3, PT ;  /* 0x000000030000720c */ /* 0x000fe40003f06070 */
[----:B------:R-:W-:Y:S02]  /*0210*/  LOP3.LUT R0, R5, R2, RZ, 0x3c, !PT ;  /* 0x0000000205007212 */ /* 0x000fe400078e3cff */
[----:B------:R-:W-:Y:S02]  /*0220*/  ISETP.NE.AND P2, PT, R2, RZ, PT ;  /* 0x000000ff0200720c */ /* 0x000fe40003f45270 */
[----:B------:R-:W-:-:S07]  /*0230*/  ISETP.GE.AND P1, PT, R0, RZ, PT ;  /* 0x000000ff0000720c */ /* 0x000fce0003f26270 */
[----:B------:R-:W-:-:S04]  /*0240*/  @P0 IADD3 R7, PT, PT, R7, 0x1, RZ ;  /* 0x0000000107070810 */ /* 0x000fc80007ffe0ff */
[----:B------:R-:W-:Y:S02]  /*0250*/  MOV R3, R7 ;  /* 0x0000000700037202 */ /* 0x000fe40000000f00 */
[----:B------:R-:W2:Y:S02]  /*0260*/  LDC.64 R6, c[0x0][0x388] ;  /* 0x0000e200ff067b82 */ /* 0x000ea40000000a00 */
[----:B------:R-:W-:Y:S02]  /*0270*/  @!P1 IADD3 R3, PT, PT, -R3, RZ, RZ ;  /* 0x000000ff03039210 */ /* 0x000fe40007ffe1ff */
[----:B------:R-:W-:-:S05]  /*0280*/  @!P2 LOP3.LUT R3, RZ, R2, RZ, 0x33, !PT ;  /* 0x00000002ff03a212 */ /* 0x000fca00078e33ff */
[----:B0-----:R-:W-:-:S04]  /*0290*/  IMAD.WIDE R10, R3, 0x4, R10 ;  /* 0x00000004030a7825 */ /* 0x001fc800078e020a */
[C---:B-1----:R-:W-:Y:S02]  /*02a0*/  IMAD.WIDE R8, R3.reuse, 0x4, R8 ;  /* 0x0000000403087825 */ /* 0x042fe400078e0208 */
[----:B------:R-:W5:Y:S04]  /*02b0*/  LDG.E R10, desc[UR4][R10.64] ;  /* 0x000000040a0a7981 */ /* 0x000f68000c1e1900 */
[----:B------:R-:W2:Y:S01]  /*02c0*/  LDG.E R8, desc[UR4][R8.64] ;  /* 0x0000000408087981 */ /* 0x000ea2000c1e1900 */
[----:B------:R-:W-:-:S05]  /*02d0*/  IADD3 R17, PT, PT, -R3, RZ, RZ ;  /* 0x000000ff03117210 */ /* 0x000fca0007ffe1ff */
[----:B------:R-:W-:Y:S02]  /*02e0*/  IMAD R17, R2, R17, R5 ;  /* 0x0000001102117224 */ /* 0x000fe400078e0205 */
[----:B----4-:R-:W-:-:S06]  /*02f0*/  IMAD.WIDE R4, R3, 0x4, R12 ;  /* 0x0000000403047825 */ /* 0x010fcc00078e020c */
[----:B------:R-:W4:Y:S01]  /*0300*/  LDG.E R4, desc[UR4][R4.64] ;  /* 0x0000000404047981 */ /* 0x000f22000c1e1900 */
[----:B-----5:R-:W-:-:S04]  /*0310*/  IMAD R19, R10, R2, R17 ;  /* 0x000000020a137224 */ /* 0x020fc800078e0211 */
[----:B---3--:R-:W-:-:S04]  /*0320*/  IMAD.WIDE R12, R19, 0x4, R14 ;  /* 0x00000004130c7825 */ /* 0x008fc800078e020e */
[----:B--2---:R-:W-:Y:S02]  /*0330*/  IMAD R3, R8, R2, R17 ;  /* 0x0000000208037224 */ /* 0x004fe400078e0211 */
[----:B------:R-:W2:Y:S01]  /*0340*/  LDG.E R12, desc[UR4][R12.64] ;  /* 0x000000040c0c7981 */ /* 0x000ea2000c1e1900 */
[----:B------:R-:W0:Y:S01]  /*0350*/  LDC.64 R8, c[0x0][0x3b0] ;  /* 0x0000ec00ff087b82 */ /* 0x000e220000000a00 */
[----:B------:R-:W-:-:S06]  /*0360*/  IMAD.WIDE R6, R3, 0x4, R6 ;  /* 0x0000000403067825 */ /* 0x000fcc00078e0206 */
[----:B------:R-:W3:Y:S01]  /*0370*/  LDG.E R6, desc[UR4][R6.64] ;  /* 0x0000000406067981 */ /* 0x000ee2000c1e1900 */
[----:B----4-:R-:W-:-:S04]  /*0380*/  IMAD R3, R4, R2, R17 ;  /* 0x0000000204037224 */ /* 0x010fc800078e0211 */
[----:B0-----:R-:W-:-:S04]  /*0390*/  IMAD.WIDE R2, R3, 0x4, R8 ;  /* 0x0000000403027825 */ /* 0x001fc800078e0208 */
[----:B--2---:R-:W-:-:S04]  /*03a0*/  FMUL R11, R12, UR6 ;  /* 0x000000060c0b7c20 */ /* 0x004fc80008400000 */
[----:B---3--:R-:W-:-:S05]  /*03b0*/  FFMA R11, R6, UR7, R11 ;  /* 0x00000007060b7c23 */ /* 0x008fca000800000b */
[----:B------:R-:W-:Y:S01]  /*03c0*/  STG.E desc[UR4][R2.64], R11 ;  /* 0x0000000b02007986 */ /* 0x000fe2000c101904 */
[----:B------:R-:W-:Y:S05]  /*03d0*/  EXIT ;  /* 0x000000000000794d */ /* 0x000fea0003800000 */
.L_x_0:
[----:B------:R-:W-:-:S00]  /*03e0*/  BRA `(.L_x_0) ;  /* 0xfffffffc00fc7947 */ /* 0x000fc0000383ffff */
[----:B------:R-:W-:-:S00]  /*03f0*/  NOP ;  /* 0x0000000000007918 */ /* 0x000fc00000000000 */
        /* <DEDUP_REMOVED lines=8> */
.L_x_2:


//--------------------- .text.indirect_add_d      --------------------------
	.section	.text.indirect_add_d,"ax",@progbits
	.align	128
        .global         indirect_add_d
        .type           indirect_add_d,@function
        .size           indirect_add_d,(.L_x_3 - indirect_add_d)
        .other          indirect_add_d,@"STO_CUDA_ENTRY STV_DEFAULT"
indirect_add_d:
.text.indirect_add_d:
        /* <DEDUP_REMOVED lines=12> */
[----:B------:R-:W2:Y:S05]  /*00c0*/  I2F.RP R0, R3 ;  /* 0x0000000300007306 */ /* 0x000eaa0000209400 */
[----:B------:R-:W3:Y:S08]  /*00d0*/  LDC.64 R12, c[0x0][0x3a0] ;  /* 0x0000e800ff0c7b82 */ /* 0x000ef00000000a00 */
[----:B------:R-:W4:Y:S01]  /*00e0*/  LDC.64 R14, c[0x0][0x3b8] ;  /* 0x0000ee00ff0e7b82 */ /* 0x000f220000000a00 */
[----:B--2---:R-:W2:Y:S02]  /*00f0*/  MUFU.RCP R0, R0 ;  /* 0x0000000000007308 */ /* 0x004ea40000001000 */
[----:B--2---:R-:W-:-:S06]  /*0100*/  IADD3 R6, PT, PT, R0, 0xffffffe, RZ ;  /* 0x0ffffffe00067810 */ /* 0x004fcc0007ffe0ff */
[----:B------:R2:W5:Y:S02]  /*0110*/  F2I.FTZ.U32.TRUNC.NTZ R7, R6 ;  /* 0x0000000600077305 */ /* 0x000564000021f000 */
[----:B--2---:R-:W-:Y:S01]  /*0120*/  HFMA2 R6, -RZ, RZ, 0, 0 ;  /* 0x00000000ff067431 */ /* 0x004fe200000001ff */
[----:B-----5:R-:W-:-:S05]  /*0130*/  IADD3 R4, PT, PT, RZ, -R7, RZ ;  /* 0x80000007ff047210 */ /* 0x020fca0007ffe0ff */
[----:B------:R-:W-:Y:S01]  /*0140*/  IMAD R9, R4, R3, RZ ;  /* 0x0000000304097224 */ /* 0x000fe200078e02ff */
[----:B------:R-:W-:-:S03]  /*0150*/  IABS R4, R5 ;  /* 0x0000000500047213 */ /* 0x000fc60000000000 */
[----:B------:R-:W-:Y:S02]  /*0160*/  IMAD.HI.U32 R7, R7, R9, R6 ;  /* 0x0000000907077227 */ /* 0x000fe400078e0006 */
[----:B------:R-:W2:Y:S04]  /*0170*/  LDC.64 R8, c[0x0][0x390] ;  /* 0x0000e400ff087b82 */ /* 0x000ea80000000a00 */
        /* <DEDUP_REMOVED lines=12> */
[----:B------:R-:W5:Y:S02]  /*0240*/  LDC.64 R6, c[0x0][0x388] ;  /* 0x0000e200ff067b82 */ /* 0x000f640000000a00 */
[----:B------:R-:W-:Y:S02]  /*0250*/  @!P1 IADD3 R17, PT, PT, -R17, RZ, RZ ;  /* 0x000000ff11119210 */ /* 0x000fe40007ffe1ff */
[----:B------:R-:W-:-:S05]  /*0260*/  @!P2 LOP3.LUT R17, RZ, R2, RZ, 0x33, !PT ;  /* 0x00000002ff11a212 */ /* 0x000fca00078e33ff */
[----:B0-----:R-:W-:-:S04]  /*0270*/  IMAD.WIDE R10, R17, 0x4, R10 ;  /* 0x00000004110a7825 */ /* 0x001fc800078e020a */
[C---:B--2---:R-:W-:Y:S02]  /*0280*/  IMAD.WIDE R8, R17.reuse, 0x4, R8 ;  /* 0x0000000411087825 */ /* 0x044fe400078e0208 */
[----:B-1----:R-:W2:Y:S04]  /*0290*/  LDG.E R10, desc[UR4][R10.64] ;  /* 0x000000040a0a7981 */ /* 0x002ea8000c1e1900 */
[----:B------:R-:W4:Y:S01]  /*02a0*/  LDG.E R8, desc[UR4][R8.64] ;  /* 0x0000000408087981 */ /* 0x000f22000c1e1900 */
[----:B------:R-:W-:-:S05]  /*02b0*/  IADD3 R3, PT, PT, -R17, RZ, RZ ;  /* 0x000000ff11037210 */ /* 0x000fca0007ffe1ff */
[----:B------:R-:W-:-:S04]  /*02c0*/  IMAD R3, R2, R3, R5 ;  /* 0x0000000302037224 */ /* 0x000fc800078e0205 */
[----:B--2---:R-:W-:Y:S02]  /*02d0*/  IMAD R5, R10, R2, R3 ;  /* 0x000000020a057224 */ /* 0x004fe400078e0203 */
[----:B------:R-:W0:Y:S02]  /*02e0*/  LDC.64 R10, c[0x0][0x380] ;  /* 0x0000e000ff0a7b82 */ /* 0x000e240000000a00 */
[----:B---3--:R-:W-:-:S04]  /*02f0*/  IMAD.WIDE R12, R5, 0x8, R12 ;  /* 0x00000008050c7825 */ /* 0x008fc800078e020c */
[-C--:B----4-:R-:W-:Y:S02]  /*0300*/  IMAD R19, R8, R2.reuse, R3 ;  /* 0x0000000208137224 */ /* 0x090fe400078e0203 */
[----:B------:R-:W2:Y:S01]  /*0310*/  LDG.E.64 R12, desc[UR4][R12.64] ;  /* 0x000000040c0c7981 */ /* 0x000ea2000c1e1b00 */
[----:B------:R-:W-:Y:S01]  /*0320*/  IMAD.WIDE R4, R17, 0x4, R14 ;  /* 0x0000000411047825 */ /* 0x000fe200078e020e */
[----:B------:R-:W2:Y:S03]  /*0330*/  LDC.64 R8, c[0x0][0x398] ;  /* 0x0000e600ff087b82 */ /* 0x000ea60000000a00 */
[----:B-----5:R-:W-:Y:S02]  /*0340*/  IMAD.WIDE R6, R19, 0x8, R6 ;  /* 0x0000000813067825 */ /* 0x020fe400078e0206 */
[----:B------:R-:W3:Y:S03]  /*0350*/  LDG.E R4, desc[UR4][R4.64] ;  /* 0x0000000404047981 */ /* 0x000ee6000c1e1900 */
[----:B------:R-:W1:Y:S01]  /*0360*/  LDC.64 R14, c[0x0][0x3b0] ;  /* 0x0000ec00ff0e7b82 */ /* 0x000e620000000a00 */
[----:B------:R-:W0:Y:S01]  /*0370*/  LDG.E.64 R6, desc[UR4][R6.64] ;  /* 0x0000000406067981 */ /* 0x000e22000c1e1b00 */
[----:B--2---:R-:W-:Y:S01]  /*0380*/  DMUL R8, R12, R8 ;  /* 0x000000080c087228 */ /* 0x004fe20000000000 */
[----:B---3--:R-:W-:-:S07]  /*0390*/  IMAD R3, R4, R2, R3 ;  /* 0x0000000204037224 */ /* 0x008fce00078e0203 */
[----:B0-----:R-:W-:Y:S01]  /*03a0*/  DFMA R8, R6, R10, R8 ;  /* 0x0000000a0608722b */ /* 0x001fe20000000008 */
[----:B-1----:R-:W-:-:S06]  /*03b0*/  IMAD.WIDE R2, R3, 0x8, R14 ;  /* 0x0000000803027825 */ /* 0x002fcc00078e020e */
[----:B------:R-:W-:Y:S01]  /*03c0*/  STG.E.64 desc[UR4][R2.64], R8 ;  /* 0x0000000802007986 */ /* 0x000fe2000c101b04 */
[----:B------:R-:W-:Y:S05]  /*03d0*/  EXIT ;  /* 0x000000000000794d */ /* 0x000fea0003800000 */
.L_x_1:
        /* <DEDUP_REMOVED lines=10> */
.L_x_3:


//--------------------- .nv.shared.reserved.0     --------------------------
	.section	.nv.shared.reserved.0,"aw",@nobits
	.weak		__nv_reservedSMEM_offset_0_alias
	.size		__nv_reservedSMEM_offset_0_alias, 0, 64
	.other		__nv_reservedSMEM_offset_0_alias,@"STO_CUDA_RESERVED_SHARED STV_DEFAULT"
__nv_reservedSMEM_offset_0_alias:
	.zero		0
	.zero		64


//--------------------- .nv.constant0.indirect_add_f --------------------------
	.section	.nv.constant0.indirect_add_f,"a",@progbits
	.sectionflags	@""
	.align	4
.nv.constant0.indirect_add_f:
	.zero		968


//--------------------- .nv.constant0.indirect_add_d --------------------------
	.section	.nv.constant0.indirect_add_d,"a",@progbits
	.sectionflags	@""
	.align	4
.nv.constant0.indirect_add_d:
	.zero		968


//--------------------- SYMBOLS --------------------------

	.type		.nv.reservedSmem.offset0,@object
	.size		.nv.reservedSmem.offset0,0x4
